	.headerflags	@"EF_CUDA_TEXMODE_UNIFIED EF_CUDA_64BIT_ADDRESS EF_CUDA_ACCELERATORS EF_CUDA_SM90 EF_CUDA_VIRTUAL_SM(EF_CUDA_SM90)"
	.elftype	@"ET_EXEC"


//--------------------- .nv.info                  --------------------------
	.section	.nv.info,"",@"SHT_CUDA_INFO"
	.align	4


	//----- nvinfo : EIATTR_REGCOUNT
	.align		4
        /*0000*/ 	.byte	0x04, 0x2f
        /*0002*/ 	.short	(.L_1 - .L_0)
	.align		4
.L_0:
        /*0004*/ 	.word	index@(triton_poi_fused_cat_10)
        /*0008*/ 	.word	0x00000014


	//----- nvinfo : EIATTR_MIN_STACK_SIZE
	.align		4
.L_1:
        /*000c*/ 	.byte	0x04, 0x12
        /*000e*/ 	.short	(.L_3 - .L_2)
	.align		4
.L_2:
        /*0010*/ 	.word	index@(triton_poi_fused_cat_10)
        /*0014*/ 	.word	0x00000000


	//----- nvinfo : EIATTR_FRAME_SIZE
	.align		4
.L_3:
        /*0018*/ 	.byte	0x04, 0x11
        /*001a*/ 	.short	(.L_5 - .L_4)
	.align		4
.L_4:
        /*001c*/ 	.word	index@(triton_poi_fused_cat_10)
        /*0020*/ 	.word	0x00000000


	//----- nvinfo : EIATTR_MIN_STACK_SIZE
	.align		4
.L_5:
        /*0024*/ 	.byte	0x04, 0x12
        /*0026*/ 	.short	(.L_7 - .L_6)
	.align		4
.L_6:
        /*0028*/ 	.word	index@(triton_poi_fused_cat_10)
        /*002c*/ 	.word	0x00000000
.L_7:


//--------------------- .nv.info.triton_poi_fused_cat_10 --------------------------
	.section	.nv.info.triton_poi_fused_cat_10,"",@"SHT_CUDA_INFO"
	.sectionflags	@""
	.align	4


	//----- nvinfo : EIATTR_CUDA_API_VERSION
	.align		4
        /*0000*/ 	.byte	0x04, 0x37
        /*0002*/ 	.short	(.L_9 - .L_8)
.L_8:
        /*0004*/ 	.word	0x0000007c


	//----- nvinfo : EIATTR_KPARAM_INFO
	.align		4
.L_9:
        /*0008*/ 	.byte	0x04, 0x17
        /*000a*/ 	.short	(.L_11 - .L_10)
.L_10:
        /*000c*/ 	.word	0x00000000
        /*0010*/ 	.short	0x0002
        /*0012*/ 	.short	0x0010
        /*0014*/ 	.byte	0x00, 0xf0, 0x11, 0x00


	//----- nvinfo : EIATTR_KPARAM_INFO
	.align		4
.L_11:
        /*0018*/ 	.byte	0x04, 0x17
        /*001a*/ 	.short	(.L_13 - .L_12)
.L_12:
        /*001c*/ 	.word	0x00000000
        /*0020*/ 	.short	0x0001
        /*0022*/ 	.short	0x0008
        /*0024*/ 	.byte	0x00, 0xf4, 0x21, 0x00


	//----- nvinfo : EIATTR_KPARAM_INFO
	.align		4
.L_13:
        /*0028*/ 	.byte	0x04, 0x17
        /*002a*/ 	.short	(.L_15 - .L_14)
.L_14:
        /*002c*/ 	.word	0x00000000
        /*0030*/ 	.short	0x0000
        /*0032*/ 	.short	0x0000
        /*0034*/ 	.byte	0x00, 0xf4, 0x21, 0x00


	//----- nvinfo : EIATTR_SPARSE_MMA_MASK
	.align		4
.L_15:
        /*0038*/ 	.byte	0x03, 0x50
        /*003a*/ 	.short	0x0000


	//----- nvinfo : EIATTR_MAXREG_COUNT
	.align		4
        /*003c*/ 	.byte	0x03, 0x1b
        /*003e*/ 	.short	0x00ff


	//----- nvinfo : EIATTR_EXIT_INSTR_OFFSETS
	.align		4
        /*0040*/ 	.byte	0x04, 0x1c
        /*0042*/ 	.short	(.L_17 - .L_16)


	//   ....[0]....
.L_16:
        /*0044*/ 	.word	0x000001e0


	//----- nvinfo : EIATTR_REQNTID
	.align		4
.L_17:
        /*0048*/ 	.byte	0x04, 0x10
        /*004a*/ 	.short	(.L_19 - .L_18)
.L_18:
        /*004c*/ 	.word	0x00000080
        /*0050*/ 	.word	0x00000001
        /*0054*/ 	.word	0x00000001


	//----- nvinfo : EIATTR_CBANK_PARAM_SIZE
	.align		4
.L_19:
        /*0058*/ 	.byte	0x03, 0x19
        /*005a*/ 	.short	0x0014


	//----- nvinfo : EIATTR_PARAM_CBANK
	.align		4
        /*005c*/ 	.byte	0x04, 0x0a
        /*005e*/ 	.short	(.L_21 - .L_20)
	.align		4
.L_20:
        /*0060*/ 	.word	index@(.nv.constant0.triton_poi_fused_cat_10)
        /*0064*/ 	.short	0x0210
        /*0066*/ 	.short	0x0014


	//----- nvinfo : EIATTR_SW_WAR
	.align		4
.L_21:
        /*0068*/ 	.byte	0x04, 0x36
        /*006a*/ 	.short	(.L_23 - .L_22)
.L_22:
        /*006c*/ 	.word	0x00000008
.L_23:


//--------------------- .nv.callgraph             --------------------------
	.section	.nv.callgraph,"",@"SHT_CUDA_CALLGRAPH"
	.align	4
	.sectionentsize	8
	.align		4
        /*0000*/ 	.word	0x00000000
	.align		4
        /*0004*/ 	.word	0xffffffff
	.align		4
        /*0008*/ 	.word	0x00000000
	.align		4
        /*000c*/ 	.word	0xfffffffe
	.align		4
        /*0010*/ 	.word	0x00000000
	.align		4
        /*0014*/ 	.word	0xfffffffd
	.align		4
        /*0018*/ 	.word	0x00000000
	.align		4
        /*001c*/ 	.word	0xfffffffc


//--------------------- .text.triton_poi_fused_cat_10 --------------------------
	.section	.text.triton_poi_fused_cat_10,"ax",@progbits
	.align	128
        .global         triton_poi_fused_cat_10
        .type           triton_poi_fused_cat_10,@function
        .size           triton_poi_fused_cat_10,(.L_x_1 - triton_poi_fused_cat_10)
        .other          triton_poi_fused_cat_10,@"STO_CUDA_ENTRY STV_DEFAULT"
triton_poi_fused_cat_10:
.text.triton_poi_fused_cat_10:
[----:B------:R-:W-:Y:S01]  /*0000*/  LDC R1, c[0x0][0x28] ;  /* 0x00000a00ff017b82 */ /* 0x000fe20000000800 */
[----:B------:R-:W1:Y:S07]  /*0010*/  S2R R0, SR_TID.X ;  /* 0x0000000000007919 */ /* 0x000e6e0000002100 */
[----:B------:R-:W2:Y:S01]  /*0020*/  LDC.64 R2, c[0x0][0x210] ;  /* 0x00008400ff027b82 */ /* 0x000ea20000000a00 */
[----:B------:R-:W-:Y:S01]  /*0030*/  ULDC.64 UR4, c[0x0][0x208] ;  /* 0x0000820000047ab9 */ /* 0x000fe20000000a00 */
[----:B------:R-:W3:Y:S06]  /*0040*/  S2R R5, SR_CTAID.X ;  /* 0x0000000000057919 */ /* 0x000eec0000002500 */
[----:B------:R-:W4:Y:S01]  /*0050*/  LDC.64 R12, c[0x0][0x218] ;  /* 0x00008600ff0c7b82 */ /* 0x000f220000000a00 */
[----:B-1----:R-:W-:Y:S01]  /*0060*/  IMAD.SHL.U32 R0, R0, 0x4, RZ ;  /* 0x0000000400007824 */ /* 0x002fe200078e00ff */
[----:B---3--:R-:W-:-:S04]  /*0070*/  SHF.R.S32.HI R4, RZ, 0x15, R5 ;  /* 0x00000015ff047819 */ /* 0x008fc80000011405 */
[----:B------:R-:W-:-:S05]  /*0080*/  LOP3.LUT R0, R0, 0x1fc, RZ, 0xc0, !PT ;  /* 0x000001fc00007812 */ /* 0x000fca00078ec0ff */
[----:B------:R-:W-:Y:S01]  /*0090*/  IMAD R0, R5, 0x400, R0 ;  /* 0x0000040005007824 */ /* 0x000fe200078e0200 */
[----:B------:R-:W-:-:S03]  /*00a0*/  SGXT R5, R4, 0x1 ;  /* 0x000000010405781a */ /* 0x000fc60000000200 */
[----:B------:R-:W-:Y:S01]  /*00b0*/  VIADD R4, R0, 0x200 ;  /* 0x0000020000047836 */ /* 0x000fe20000000000 */
[----:B------:R-:W-:-:S04]  /*00c0*/  LEA.HI R6, R5, R0, RZ, 0x12 ;  /* 0x0000000005067211 */ /* 0x000fc800078f90ff */
[----:B------:R-:W-:Y:S01]  /*00d0*/  LEA.HI R7, R5, R4, RZ, 0x12 ;  /* 0x0000000405077211 */ /* 0x000fe200078f90ff */
[C---:B------:R-:W-:Y:S01]  /*00e0*/  IMAD.SHL.U32 R8, R6.reuse, 0x4, RZ ;  /* 0x0000000406087824 */ /* 0x040fe200078e00ff */
[----:B------:R-:W-:-:S03]  /*00f0*/  LOP3.LUT R5, R6, 0xfffc0000, RZ, 0xc0, !PT ;  /* 0xfffc000006057812 */ /* 0x000fc600078ec0ff */
[C---:B------:R-:W-:Y:S01]  /*0100*/  IMAD.SHL.U32 R9, R7.reuse, 0x4, RZ ;  /* 0x0000000407097824 */ /* 0x040fe200078e00ff */
[----:B------:R-:W-:Y:S02]  /*0110*/  LOP3.LUT R8, R8, 0xfff00000, RZ, 0xc0, !PT ;  /* 0xfff0000008087812 */ /* 0x000fe400078ec0ff */
[----:B------:R-:W-:Y:S02]  /*0120*/  LOP3.LUT R7, R7, 0xfffc0000, RZ, 0xc0, !PT ;  /* 0xfffc000007077812 */ /* 0x000fe400078ec0ff */
[----:B------:R-:W-:Y:S02]  /*0130*/  LOP3.LUT R9, R9, 0xfff00000, RZ, 0xc0, !PT ;  /* 0xfff0000009097812 */ /* 0x000fe400078ec0ff */
[----:B------:R-:W-:Y:S02]  /*0140*/  IADD3 R15, R8, R0, -R5 ;  /* 0x00000000080f7210 */ /* 0x000fe40007ffe805 */
[----:B------:R-:W-:-:S03]  /*0150*/  IADD3 R17, R9, R4, -R7 ;  /* 0x0000000409117210 */ /* 0x000fc60007ffe807 */
[----:B--2---:R-:W-:-:S04]  /*0160*/  IMAD.WIDE R4, R15, 0x4, R2 ;  /* 0x000000040f047825 */ /* 0x004fc800078e0202 */
[----:B------:R-:W-:Y:S02]  /*0170*/  IMAD.WIDE R8, R17, 0x4, R2 ;  /* 0x0000000411087825 */ /* 0x000fe400078e0202 */
[----:B------:R-:W2:Y:S04]  /*0180*/  LDG.E.128 R4, desc[UR4][R4.64] ;  /* 0x0000000404047981 */ /* 0x000ea8000c1e1d00 */
[----:B------:R-:W3:Y:S01]  /*0190*/  LDG.E.128 R8, desc[UR4][R8.64] ;  /* 0x0000000408087981 */ /* 0x000ee2000c1e1d00 */
[----:B----4-:R-:W-:-:S04]  /*01a0*/  IMAD.WIDE R2, R15, 0x4, R12 ;  /* 0x000000040f027825 */ /* 0x010fc800078e020c */
[----:B------:R-:W-:Y:S01]  /*01b0*/  IMAD.WIDE R12, R17, 0x4, R12 ;  /* 0x00000004110c7825 */ /* 0x000fe200078e020c */
[----:B--2---:R-:W-:Y:S04]  /*01c0*/  STG.E.128 desc[UR4][R2.64], R4 ;  /* 0x0000000402007986 */ /* 0x004fe8000c101d04 */
[----:B---3--:R-:W-:Y:S01]  /*01d0*/  STG.E.128 desc[UR4][R12.64], R8 ;  /* 0x000000080c007986 */ /* 0x008fe2000c101d04 */
[----:B------:R-:W-:Y:S05]  /*01e0*/  EXIT ;  /* 0x000000000000794d */ /* 0x000fea0003800000 */
.L_x_0:
[----:B------:R-:W-:-:S00]  /*01f0*/  BRA `(.L_x_0) ;  /* 0xfffffffc00fc7947 */ /* 0x000fc0000383ffff */
[----:B------:R-:W-:-:S00]  /*0200*/  NOP ;  /* 0x0000000000007918 */ /* 0x000fc00000000000 */
[----:B------:R-:W-:-:S00]  /*0210*/  NOP ;  /* 0x0000000000007918 */ /* 0x000fc00000000000 */
[----:B------:R-:W-:-:S00]  /*0220*/  NOP ;  /* 0x0000000000007918 */ /* 0x000fc00000000000 */
[----:B------:R-:W-:-:S00]  /*0230*/  NOP ;  /* 0x0000000000007918 */ /* 0x000fc00000000000 */
[----:B------:R-:W-:-:S00]  /*0240*/  NOP ;  /* 0x0000000000007918 */ /* 0x000fc00000000000 */
[----:B------:R-:W-:-:S00]  /*0250*/  NOP ;  /* 0x0000000000007918 */ /* 0x000fc00000000000 */
[----:B------:R-:W-:-:S00]  /*0260*/  NOP ;  /* 0x0000000000007918 */ /* 0x000fc00000000000 */
[----:B------:R-:W-:-:S00]  /*0270*/  NOP ;  /* 0x0000000000007918 */ /* 0x000fc00000000000 */
.L_x_1:


//--------------------- .nv.constant0.triton_poi_fused_cat_10 --------------------------
	.section	.nv.constant0.triton_poi_fused_cat_10,"a",@progbits
	.sectionflags	@""
	.align	4
.nv.constant0.triton_poi_fused_cat_10:
	.zero		548
